//
// Generated by NVIDIA NVVM Compiler
//
// Compiler Build ID: CL-36424714
// Cuda compilation tools, release 13.0, V13.0.88
// Based on NVVM 20.0.0
//

.version 9.0
.target sm_100
.address_size 64

	// .globl	_Z8find_maxPii

.visible .entry _Z8find_maxPii(
	.param .u64 .ptr .align 1 _Z8find_maxPii_param_0,
	.param .u32 _Z8find_maxPii_param_1
)
{
	.reg .pred 	%p<5>;
	.reg .b32 	%r<12>;
	.reg .b64 	%rd<7>;

	ld.param.u64 	%rd2, [_Z8find_maxPii_param_0];
	ld.param.u32 	%r11, [_Z8find_maxPii_param_1];
	mov.u32 	%r6, %tid.x;
	mov.u32 	%r7, %ntid.x;
	mov.u32 	%r8, %ctaid.x;
	mad.lo.s32 	%r1, %r7, %r8, %r6;
	setp.lt.s32 	%p1, %r11, 2;
	@%p1 bra 	$L__BB0_6;
	cvta.to.global.u64 	%rd3, %rd2;
	mul.wide.s32 	%rd4, %r1, 4;
	add.s64 	%rd1, %rd3, %rd4;
$L__BB0_2:
	mov.u32 	%r2, %r11;
	shr.u32 	%r11, %r2, 1;
	setp.ge.s32 	%p2, %r1, %r11;
	@%p2 bra 	$L__BB0_5;
	shl.b32 	%r9, %r11, 2;
	cvt.u64.u32 	%rd5, %r9;
	add.s64 	%rd6, %rd1, %rd5;
	ld.global.u32 	%r4, [%rd6];
	ld.global.u32 	%r10, [%rd1];
	setp.le.s32 	%p3, %r4, %r10;
	@%p3 bra 	$L__BB0_5;
	st.global.u32 	[%rd1], %r4;
$L__BB0_5:
	bar.sync 	0;
	setp.gt.u32 	%p4, %r2, 3;
	@%p4 bra 	$L__BB0_2;
$L__BB0_6:
	ret;

}


// ===== COMPILED SASS (sm_100) =====

	.target	sm_100

	.elftype	@"ET_EXEC"


//--------------------- .note.nv.tkinfo           --------------------------
	.section	.note.nv.tkinfo,"",@"SHT_NOTE"
	.sectionflags	@"SHF_NOTE_NV_TKINFO"
	.tkinfo
        /*0018*/ 	.word	0x00000002
        /*0030*/ 	.string	""
        /*0030*/ 	.string	"ptxas"
        /*0030*/ 	.string	"Cuda compilation tools, release 13.0, V13.0.88"
        /*0030*/ 	.string	"Build cuda_13.0.r13.0/compiler.36424714_0"
        /*0030*/ 	.string	"-arch sm_100 -m 64 "



//--------------------- .note.nv.cuinfo           --------------------------
	.section	.note.nv.cuinfo,"",@"SHT_NOTE"
	.sectionflags	@"SHF_NOTE_NV_CUINFO"
        /*0018*/ 	.short	0x0002
        /*001a*/ 	.short	0x0064
        /*001c*/ 	.short	0x0082
	.zero		2


//--------------------- .nv.info                  --------------------------
	.section	.nv.info,"",@"SHT_CUDA_INFO"
	.align	4


	//----- nvinfo : EIATTR_REGCOUNT
	.align		4
        /*0000*/ 	.byte	0x04, 0x2f
        /*0002*/ 	.short	(.L_1 - .L_0)
	.align		4
.L_0:
        /*0004*/ 	.word	index@(_Z8find_maxPii)
        /*0008*/ 	.word	0x0000000b


	//----- nvinfo : EIATTR_FRAME_SIZE
	.align		4
.L_1:
        /*000c*/ 	.byte	0x04, 0x11
        /*000e*/ 	.short	(.L_3 - .L_2)
	.align		4
.L_2:
        /*0010*/ 	.word	index@(_Z8find_maxPii)
        /*0014*/ 	.word	0x00000000


	//----- nvinfo : EIATTR_MIN_STACK_SIZE
	.align		4
.L_3:
        /*0018*/ 	.byte	0x04, 0x12
        /*001a*/ 	.short	(.L_5 - .L_4)
	.align		4
.L_4:
        /*001c*/ 	.word	index@(_Z8find_maxPii)
        /*0020*/ 	.word	0x00000000
.L_5:


//--------------------- .nv.compat                --------------------------
	.section	.nv.compat,"",@"SHT_CUDA_COMPAT_INFO"
	.align	4
        /*0000*/ 	.byte	0x02, 0x09, 0x00, 0x00, 0x02, 0x02, 0x01, 0x00, 0x02, 0x05, 0x05, 0x00, 0x03, 0x07, 0x01, 0x01
        /*0010*/ 	.byte	0x02, 0x03, 0x00, 0x00, 0x02, 0x06, 0x01, 0x00, 0x04, 0x0b, 0x08, 0x00, 0x09, 0x00, 0x00, 0x00
        /*0020*/ 	.byte	0x00, 0x00, 0x00, 0x00


//--------------------- .nv.info._Z8find_maxPii   --------------------------
	.section	.nv.info._Z8find_maxPii,"",@"SHT_CUDA_INFO"
	.sectionflags	@""
	.align	4


	//----- nvinfo : EIATTR_CUDA_API_VERSION
	.align		4
        /*0000*/ 	.byte	0x04, 0x37
        /*0002*/ 	.short	(.L_7 - .L_6)
.L_6:
        /*0004*/ 	.word	0x00000082


	//----- nvinfo : EIATTR_KPARAM_INFO
	.align		4
.L_7:
        /*0008*/ 	.byte	0x04, 0x17
        /*000a*/ 	.short	(.L_9 - .L_8)
.L_8:
        /*000c*/ 	.word	0x00000000
        /*0010*/ 	.short	0x0001
        /*0012*/ 	.short	0x0008
        /*0014*/ 	.byte	0x00, 0xf0, 0x11, 0x00


	//----- nvinfo : EIATTR_KPARAM_INFO
	.align		4
.L_9:
        /*0018*/ 	.byte	0x04, 0x17
        /*001a*/ 	.short	(.L_11 - .L_10)
.L_10:
        /*001c*/ 	.word	0x00000000
        /*0020*/ 	.short	0x0000
        /*0022*/ 	.short	0x0000
        /*0024*/ 	.byte	0x00, 0xf5, 0x21, 0x00


	//----- nvinfo : EIATTR_SPARSE_MMA_MASK
	.align		4
.L_11:
        /*0028*/ 	.byte	0x03, 0x50
        /*002a*/ 	.short	0x0000


	//----- nvinfo : EIATTR_MAXREG_COUNT
	.align		4
        /*002c*/ 	.byte	0x03, 0x1b
        /*002e*/ 	.short	0x00ff


	//----- nvinfo : EIATTR_NUM_BARRIERS
	.align		4
        /*0030*/ 	.byte	0x02, 0x4c
        /*0032*/ 	.byte	0x01
	.zero		1


	//----- nvinfo : EIATTR_MERCURY_ISA_VERSION
	.align		4
        /*0034*/ 	.byte	0x03, 0x5f
        /*0036*/ 	.short	0x0101


	//----- nvinfo : EIATTR_VRC_CTA_INIT_COUNT
	.align		4
        /*0038*/ 	.byte	0x02, 0x4a
	.zero		1
	.zero		1


	//----- nvinfo : EIATTR_EXIT_INSTR_OFFSETS
	.align		4
        /*003c*/ 	.byte	0x04, 0x1c
        /*003e*/ 	.short	(.L_13 - .L_12)


	//   ....[0]....
.L_12:
        /*0040*/ 	.word	0x00000050


	//   ....[1]....
        /*0044*/ 	.word	0x000001c0


	//----- nvinfo : EIATTR_CRS_STACK_SIZE
	.align		4
.L_13:
        /*0048*/ 	.byte	0x04, 0x1e
        /*004a*/ 	.short	(.L_15 - .L_14)
.L_14:
        /*004c*/ 	.word	0x00000000


	//----- nvinfo : EIATTR_CBANK_PARAM_SIZE
	.align		4
.L_15:
        /*0050*/ 	.byte	0x03, 0x19
        /*0052*/ 	.short	0x000c


	//----- nvinfo : EIATTR_PARAM_CBANK
	.align		4
        /*0054*/ 	.byte	0x04, 0x0a
        /*0056*/ 	.short	(.L_17 - .L_16)
	.align		4
.L_16:
        /*0058*/ 	.word	index@(.nv.constant0._Z8find_maxPii)
        /*005c*/ 	.short	0x0380
        /*005e*/ 	.short	0x000c


	//----- nvinfo : EIATTR_SW_WAR
	.align		4
.L_17:
        /*0060*/ 	.byte	0x04, 0x36
        /*0062*/ 	.short	(.L_19 - .L_18)
.L_18:
        /*0064*/ 	.word	0x00000008
.L_19:


//--------------------- .nv.callgraph             --------------------------
	.section	.nv.callgraph,"",@"SHT_CUDA_CALLGRAPH"
	.align	4
	.sectionentsize	8
	.align		4
        /*0000*/ 	.word	0x00000000
	.align		4
        /*0004*/ 	.word	0xffffffff
	.align		4
        /*0008*/ 	.word	0x00000000
	.align		4
        /*000c*/ 	.word	0xfffffffe
	.align		4
        /*0010*/ 	.word	0x00000000
	.align		4
        /*0014*/ 	.word	0xfffffffd
	.align		4
        /*0018*/ 	.word	0x00000000
	.align		4
        /*001c*/ 	.word	0xfffffffc


//--------------------- .text._Z8find_maxPii      --------------------------
	.section	.text._Z8find_maxPii,"ax",@progbits
	.align	128
        .global         _Z8find_maxPii
        .type           _Z8find_maxPii,@function
        .size           _Z8find_maxPii,(.L_x_4 - _Z8find_maxPii)
        .other          _Z8find_maxPii,@"STO_CUDA_ENTRY STV_DEFAULT"
_Z8find_maxPii:
.text._Z8find_maxPii:
[----:B------:R-:W-:Y:S08]  /*0000*/  LDC R1, c[0x0][0x37c] ;  /* 0x0000df00ff017b82 */ /* 0x000ff00000000800 */
[----:B------:R-:W0:Y:S01]  /*0010*/  LDC R0, c[0x0][0x388] ;  /* 0x0000e200ff007b82 */ /* 0x000e220000000800 */
[----:B------:R-:W1:Y:S01]  /*0020*/  S2R R7, SR_TID.X ;  /* 0x0000000000077919 */ /* 0x000e620000002100 */
[----:B0-----:R-:W-:-:S02]  /*0030*/  ISETP.GE.AND P0, PT, R0, 0x2, PT ;  /* 0x000000020000780c */ /* 0x001fc40003f06270 */
[----:B------:R-:W0:Y:S11]  /*0040*/  S2R R0, SR_CTAID.X ;  /* 0x0000000000007919 */ /* 0x000e360000002500 */
[----:B-1----:R-:W-:Y:S05]  /*0050*/  @!P0 EXIT ;  /* 0x000000000000894d */ /* 0x002fea0003800000 */
[----:B------:R-:W1:Y:S01]  /*0060*/  LDC.64 R2, c[0x0][0x380] ;  /* 0x0000e000ff027b82 */ /* 0x000e620000000a00 */
[----:B------:R-:W0:Y:S01]  /*0070*/  LDCU UR4, c[0x0][0x360] ;  /* 0x00006c00ff0477ac */ /* 0x000e220008000800 */
[----:B------:R-:W2:Y:S01]  /*0080*/  LDCU UR5, c[0x0][0x388] ;  /* 0x00007100ff0577ac */ /* 0x000ea20008000800 */
[----:B------:R-:W3:Y:S01]  /*0090*/  LDCU.64 UR6, c[0x0][0x358] ;  /* 0x00006b00ff0677ac */ /* 0x000ee20008000a00 */
[----:B0-----:R-:W-:Y:S02]  /*00a0*/  IMAD R7, R0, UR4, R7 ;  /* 0x0000000400077c24 */ /* 0x001fe4000f8e0207 */
[----:B--2---:R-:W-:Y:S02]  /*00b0*/  IMAD.U32 R0, RZ, RZ, UR5 ;  /* 0x00000005ff007e24 */ /* 0x004fe4000f8e00ff */
[----:B-1-3--:R-:W-:-:S07]  /*00c0*/  IMAD.WIDE R2, R7, 0x4, R2 ;  /* 0x0000000407027825 */ /* 0x00afce00078e0202 */
.L_x_2:
[--C-:B------:R-:W-:Y:S01]  /*00d0*/  IMAD.MOV.U32 R8, RZ, RZ, R0.reuse ;  /* 0x000000ffff087224 */ /* 0x100fe200078e0000 */
[----:B------:R-:W-:Y:S01]  /*00e0*/  SHF.R.U32.HI R0, RZ, 0x1, R0 ;  /* 0x00000001ff007819 */ /* 0x000fe20000011600 */
[----:B------:R-:W-:Y:S03]  /*00f0*/  BSSY.RECONVERGENT B0, `(.L_x_0) ;  /* 0x0000009000007945 */ /* 0x000fe60003800200 */
[----:B------:R-:W-:-:S13]  /*0100*/  ISETP.GE.AND P0, PT, R7, R0, PT ;  /* 0x000000000700720c */ /* 0x000fda0003f06270 */
[----:B0-----:R-:W-:Y:S05]  /*0110*/  @P0 BRA `(.L_x_1) ;  /* 0x0000000000180947 */ /* 0x001fea0003800000 */
[----:B------:R-:W-:Y:S01]  /*0120*/  LEA R4, P0, R0, R2, 0x2 ;  /* 0x0000000200047211 */ /* 0x000fe200078010ff */
[----:B------:R-:W2:Y:S04]  /*0130*/  LDG.E R6, desc[UR6][R2.64] ;  /* 0x0000000602067981 */ /* 0x000ea8000c1e1900 */
[----:B------:R-:W-:-:S06]  /*0140*/  IMAD.X R5, RZ, RZ, R3, P0 ;  /* 0x000000ffff057224 */ /* 0x000fcc00000e0603 */
[----:B------:R-:W2:Y:S02]  /*0150*/  LDG.E R5, desc[UR6][R4.64] ;  /* 0x0000000604057981 */ /* 0x000ea4000c1e1900 */
[----:B--2---:R-:W-:-:S13]  /*0160*/  ISETP.GT.AND P0, PT, R5, R6, PT ;  /* 0x000000060500720c */ /* 0x004fda0003f04270 */
[----:B------:R0:W-:Y:S02]  /*0170*/  @P0 STG.E desc[UR6][R2.64], R5 ;  /* 0x0000000502000986 */ /* 0x0001e4000c101906 */
.L_x_1:
[----:B------:R-:W-:Y:S05]  /*0180*/  BSYNC.RECONVERGENT B0 ;  /* 0x0000000000007941 */ /* 0x000fea0003800200 */
.L_x_0:
[----:B------:R-:W-:Y:S01]  /*0190*/  BAR.SYNC.DEFER_BLOCKING 0x0 ;  /* 0x0000000000007b1d */ /* 0x000fe20000010000 */
[----:B------:R-:W-:-:S13]  /*01a0*/  ISETP.GT.U32.AND P0, PT, R8, 0x3, PT ;  /* 0x000000030800780c */ /* 0x000fda0003f04070 */
[----:B------:R-:W-:Y:S05]  /*01b0*/  @P0 BRA `(.L_x_2) ;  /* 0xfffffffc00c40947 */ /* 0x000fea000383ffff */
[----:B------:R-:W-:Y:S05]  /*01c0*/  EXIT ;  /* 0x000000000000794d */ /* 0x000fea0003800000 */
.L_x_3:
[----:B------:R-:W-:-:S00]  /*01d0*/  BRA `(.L_x_3) ;  /* 0xfffffffc00fc7947 */ /* 0x000fc0000383ffff */
[----:B------:R-:W-:-:S00]  /*01e0*/  NOP ;  /* 0x0000000000007918 */ /* 0x000fc00000000000 */
        /* <DEDUP_REMOVED lines=9> */
.L_x_4:


//--------------------- .nv.shared.reserved.0     --------------------------
	.section	.nv.shared.reserved.0,"aw",@nobits
	.weak		__nv_reservedSMEM_offset_0_alias
	.size		__nv_reservedSMEM_offset_0_alias, 0, 64
	.other		__nv_reservedSMEM_offset_0_alias,@"STO_CUDA_RESERVED_SHARED STV_DEFAULT"
__nv_reservedSMEM_offset_0_alias:
	.zero		0
	.zero		64


//--------------------- .nv.constant0._Z8find_maxPii --------------------------
	.section	.nv.constant0._Z8find_maxPii,"a",@progbits
	.sectionflags	@""
	.align	4
.nv.constant0._Z8find_maxPii:
	.zero		908


//--------------------- SYMBOLS --------------------------

	.type		.nv.reservedSmem.offset0,@object
	.size		.nv.reservedSmem.offset0,0x4
